//
// Generated by NVIDIA NVVM Compiler
//
// Compiler Build ID: CL-36424714
// Cuda compilation tools, release 13.0, V13.0.88
// Based on NVVM 20.0.0
//

.version 9.0
.target sm_100
.address_size 64

	// .globl	_Z15cuda_thread_funi
.extern .func  (.param .b32 func_retval0) vprintf
(
	.param .b64 vprintf_param_0,
	.param .b64 vprintf_param_1
)
;
.global .align 1 .b8 $str[37] = {104, 101, 108, 108, 111, 32, 73, 32, 97, 109, 32, 67, 85, 68, 65, 32, 116, 104, 114, 101, 97, 100, 32, 37, 100, 32, 111, 117, 116, 32, 111, 102, 32, 37, 100, 10};

.visible .entry _Z15cuda_thread_funi(
	.param .u32 _Z15cuda_thread_funi_param_0
)
{
	.local .align 8 .b8 	__local_depot0[8];
	.reg .b64 	%SP;
	.reg .b64 	%SPL;
	.reg .pred 	%p<2>;
	.reg .b32 	%r<10>;
	.reg .b64 	%rd<5>;

	mov.u64 	%SPL, __local_depot0;
	cvta.local.u64 	%SP, %SPL;
	ld.param.u32 	%r3, [_Z15cuda_thread_funi_param_0];
	mov.u32 	%r1, %ntid.x;
	mov.u32 	%r4, %ctaid.x;
	mov.u32 	%r5, %tid.x;
	mad.lo.s32 	%r2, %r1, %r4, %r5;
	setp.ge.s32 	%p1, %r2, %r3;
	@%p1 bra 	$L__BB0_2;
	add.u64 	%rd1, %SP, 0;
	add.u64 	%rd2, %SPL, 0;
	mov.u32 	%r6, %nctaid.x;
	mul.lo.s32 	%r7, %r6, %r1;
	st.local.v2.u32 	[%rd2], {%r2, %r7};
	mov.u64 	%rd3, $str;
	cvta.global.u64 	%rd4, %rd3;
	{ // callseq 0, 0
	.param .b64 param0;
	st.param.b64 	[param0], %rd4;
	.param .b64 param1;
	st.param.b64 	[param1], %rd1;
	.param .b32 retval0;
	call.uni (retval0), 
	vprintf, 
	(
	param0, 
	param1
	);
	ld.param.b32 	%r8, [retval0];
	} // callseq 0
$L__BB0_2:
	ret;

}


// ===== COMPILED SASS (sm_100) =====

	.target	sm_100

	.elftype	@"ET_EXEC"


//--------------------- .note.nv.tkinfo           --------------------------
	.section	.note.nv.tkinfo,"",@"SHT_NOTE"
	.sectionflags	@"SHF_NOTE_NV_TKINFO"
	.tkinfo
        /*0018*/ 	.word	0x00000002
        /*0030*/ 	.string	""
        /*0030*/ 	.string	"ptxas"
        /*0030*/ 	.string	"Cuda compilation tools, release 13.0, V13.0.88"
        /*0030*/ 	.string	"Build cuda_13.0.r13.0/compiler.36424714_0"
        /*0030*/ 	.string	"-arch sm_100 -m 64 "



//--------------------- .note.nv.cuinfo           --------------------------
	.section	.note.nv.cuinfo,"",@"SHT_NOTE"
	.sectionflags	@"SHF_NOTE_NV_CUINFO"
        /*0018*/ 	.short	0x0002
        /*001a*/ 	.short	0x0064
        /*001c*/ 	.short	0x0082
	.zero		2


//--------------------- .nv.info                  --------------------------
	.section	.nv.info,"",@"SHT_CUDA_INFO"
	.align	4


	//----- nvinfo : EIATTR_REGCOUNT
	.align		4
        /*0000*/ 	.byte	0x04, 0x2f
        /*0002*/ 	.short	(.L_2 - .L_1)
	.align		4
.L_1:
        /*0004*/ 	.word	index@(_Z15cuda_thread_funi)
        /*0008*/ 	.word	0x00000018


	//----- nvinfo : EIATTR_FRAME_SIZE
	.align		4
.L_2:
        /*000c*/ 	.byte	0x04, 0x11
        /*000e*/ 	.short	(.L_4 - .L_3)
	.align		4
.L_3:
        /*0010*/ 	.word	index@(_Z15cuda_thread_funi)
        /*0014*/ 	.word	0x00000008


	//----- nvinfo : EIATTR_MIN_STACK_SIZE
	.align		4
.L_4:
        /*0018*/ 	.byte	0x04, 0x12
        /*001a*/ 	.short	(.L_6 - .L_5)
	.align		4
.L_5:
        /*001c*/ 	.word	index@(_Z15cuda_thread_funi)
        /*0020*/ 	.word	0x00000008
.L_6:


//--------------------- .nv.compat                --------------------------
	.section	.nv.compat,"",@"SHT_CUDA_COMPAT_INFO"
	.align	4
        /*0000*/ 	.byte	0x02, 0x09, 0x00, 0x00, 0x02, 0x02, 0x01, 0x00, 0x02, 0x05, 0x05, 0x00, 0x03, 0x07, 0x01, 0x01
        /*0010*/ 	.byte	0x02, 0x03, 0x00, 0x00, 0x02, 0x06, 0x01, 0x00, 0x04, 0x0b, 0x08, 0x00, 0x09, 0x00, 0x00, 0x00
        /*0020*/ 	.byte	0x00, 0x00, 0x00, 0x00


//--------------------- .nv.info._Z15cuda_thread_funi --------------------------
	.section	.nv.info._Z15cuda_thread_funi,"",@"SHT_CUDA_INFO"
	.sectionflags	@""
	.align	4


	//----- nvinfo : EIATTR_CUDA_API_VERSION
	.align		4
        /*0000*/ 	.byte	0x04, 0x37
        /*0002*/ 	.short	(.L_8 - .L_7)
.L_7:
        /*0004*/ 	.word	0x00000082


	//----- nvinfo : EIATTR_KPARAM_INFO
	.align		4
.L_8:
        /*0008*/ 	.byte	0x04, 0x17
        /*000a*/ 	.short	(.L_10 - .L_9)
.L_9:
        /*000c*/ 	.word	0x00000000
        /*0010*/ 	.short	0x0000
        /*0012*/ 	.short	0x0000
        /*0014*/ 	.byte	0x00, 0xf0, 0x11, 0x00


	//----- nvinfo : EIATTR_SPARSE_MMA_MASK
	.align		4
.L_10:
        /*0018*/ 	.byte	0x03, 0x50
        /*001a*/ 	.short	0x0000


	//----- nvinfo : EIATTR_MAXREG_COUNT
	.align		4
        /*001c*/ 	.byte	0x03, 0x1b
        /*001e*/ 	.short	0x00ff


	//----- nvinfo : EIATTR_EXTERNS
	.align		4
        /*0020*/ 	.byte	0x04, 0x0f
        /*0022*/ 	.short	(.L_12 - .L_11)


	//   ....[0]....
	.align		4
.L_11:
        /*0024*/ 	.word	index@(vprintf)


	//----- nvinfo : EIATTR_MERCURY_ISA_VERSION
	.align		4
.L_12:
        /*0028*/ 	.byte	0x03, 0x5f
        /*002a*/ 	.short	0x0101


	//----- nvinfo : EIATTR_VRC_CTA_INIT_COUNT
	.align		4
        /*002c*/ 	.byte	0x02, 0x4a
	.zero		1
	.zero		1


	//----- nvinfo : EIATTR_SYSCALL_OFFSETS
	.align		4
        /*0030*/ 	.byte	0x04, 0x46
        /*0032*/ 	.short	(.L_14 - .L_13)


	//   ....[0]....
.L_13:
        /*0034*/ 	.word	0x00000160


	//----- nvinfo : EIATTR_EXIT_INSTR_OFFSETS
	.align		4
.L_14:
        /*0038*/ 	.byte	0x04, 0x1c
        /*003a*/ 	.short	(.L_16 - .L_15)


	//   ....[0]....
.L_15:
        /*003c*/ 	.word	0x000000c0


	//   ....[1]....
        /*0040*/ 	.word	0x00000170


	//----- nvinfo : EIATTR_CRS_STACK_SIZE
	.align		4
.L_16:
        /*0044*/ 	.byte	0x04, 0x1e
        /*0046*/ 	.short	(.L_18 - .L_17)
.L_17:
        /*0048*/ 	.word	0x00000000


	//----- nvinfo : EIATTR_CBANK_PARAM_SIZE
	.align		4
.L_18:
        /*004c*/ 	.byte	0x03, 0x19
        /*004e*/ 	.short	0x0004


	//----- nvinfo : EIATTR_PARAM_CBANK
	.align		4
        /*0050*/ 	.byte	0x04, 0x0a
        /*0052*/ 	.short	(.L_20 - .L_19)
	.align		4
.L_19:
        /*0054*/ 	.word	index@(.nv.constant0._Z15cuda_thread_funi)
        /*0058*/ 	.short	0x0380
        /*005a*/ 	.short	0x0004


	//----- nvinfo : EIATTR_SW_WAR
	.align		4
.L_20:
        /*005c*/ 	.byte	0x04, 0x36
        /*005e*/ 	.short	(.L_22 - .L_21)
.L_21:
        /*0060*/ 	.word	0x00000008
.L_22:


//--------------------- .nv.callgraph             --------------------------
	.section	.nv.callgraph,"",@"SHT_CUDA_CALLGRAPH"
	.align	4
	.sectionentsize	8
	.align		4
        /*0000*/ 	.word	0x00000000
	.align		4
        /*0004*/ 	.word	0xffffffff
	.align		4
        /*0008*/ 	.word	index@(_Z15cuda_thread_funi)
	.align		4
        /*000c*/ 	.word	index@(vprintf)
	.align		4
        /*0010*/ 	.word	0x00000000
	.align		4
        /*0014*/ 	.word	0xfffffffe
	.align		4
        /*0018*/ 	.word	0x00000000
	.align		4
        /*001c*/ 	.word	0xfffffffd
	.align		4
        /*0020*/ 	.word	0x00000000
	.align		4
        /*0024*/ 	.word	0xfffffffc


//--------------------- .nv.constant4             --------------------------
	.section	.nv.constant4,"a",@progbits
	.align	8
	.align		8
.nv.constant4:
        /*0000*/ 	.dword	vprintf
	.align		8
        /*0008*/ 	.dword	$str


//--------------------- .text._Z15cuda_thread_funi --------------------------
	.section	.text._Z15cuda_thread_funi,"ax",@progbits
	.align	128
        .global         _Z15cuda_thread_funi
        .type           _Z15cuda_thread_funi,@function
        .size           _Z15cuda_thread_funi,(.L_x_2 - _Z15cuda_thread_funi)
        .other          _Z15cuda_thread_funi,@"STO_CUDA_ENTRY STV_DEFAULT"
_Z15cuda_thread_funi:
.text._Z15cuda_thread_funi:
[----:B------:R-:W0:Y:S01]  /*0000*/  LDC R1, c[0x0][0x37c] ;  /* 0x0000df00ff017b82 */ /* 0x000e220000000800 */
[----:B------:R-:W1:Y:S01]  /*0010*/  S2R R2, SR_CTAID.X ;  /* 0x0000000000027919 */ /* 0x000e620000002500 */
[----:B------:R-:W2:Y:S01]  /*0020*/  LDCU UR5, c[0x0][0x2fc] ;  /* 0x00005f80ff0577ac */ /* 0x000ea20008000800 */
[----:B0-----:R-:W-:Y:S01]  /*0030*/  VIADD R1, R1, 0xfffffff8 ;  /* 0xfffffff801017836 */ /* 0x001fe20000000000 */
[----:B------:R-:W1:Y:S01]  /*0040*/  S2R R3, SR_TID.X ;  /* 0x0000000000037919 */ /* 0x000e620000002100 */
[----:B------:R-:W1:Y:S01]  /*0050*/  LDCU UR6, c[0x0][0x360] ;  /* 0x00006c00ff0677ac */ /* 0x000e620008000800 */
[----:B------:R-:W0:Y:S01]  /*0060*/  LDCU UR7, c[0x0][0x380] ;  /* 0x00007000ff0777ac */ /* 0x000e220008000800 */
[----:B------:R-:W3:Y:S02]  /*0070*/  LDCU UR4, c[0x0][0x2f8] ;  /* 0x00005f00ff0477ac */ /* 0x000ee40008000800 */
[----:B---3--:R-:W-:Y:S01]  /*0080*/  IADD3 R6, P1, PT, R1, UR4, RZ ;  /* 0x0000000401067c10 */ /* 0x008fe2000ff3e0ff */
[----:B-1----:R-:W-:-:S04]  /*0090*/  IMAD R2, R2, UR6, R3 ;  /* 0x0000000602027c24 */ /* 0x002fc8000f8e0203 */
[----:B--2---:R-:W-:Y:S01]  /*00a0*/  IMAD.X R7, RZ, RZ, UR5, P1 ;  /* 0x00000005ff077e24 */ /* 0x004fe200088e06ff */
[----:B0-----:R-:W-:-:S13]  /*00b0*/  ISETP.GE.AND P0, PT, R2, UR7, PT ;  /* 0x0000000702007c0c */ /* 0x001fda000bf06270 */
[----:B------:R-:W-:Y:S05]  /*00c0*/  @P0 EXIT ;  /* 0x000000000000094d */ /* 0x000fea0003800000 */
[----:B------:R-:W0:Y:S01]  /*00d0*/  LDC R3, c[0x0][0x370] ;  /* 0x0000dc00ff037b82 */ /* 0x000e220000000800 */
[----:B------:R-:W-:Y:S01]  /*00e0*/  MOV R0, 0x0 ;  /* 0x0000000000007802 */ /* 0x000fe20000000f00 */
[----:B------:R-:W1:Y:S06]  /*00f0*/  LDCU.64 UR4, c[0x4][0x8] ;  /* 0x01000100ff0477ac */ /* 0x000e6c0008000a00 */
[----:B------:R2:W3:Y:S01]  /*0100*/  LDC.64 R8, c[0x4][R0] ;  /* 0x0100000000087b82 */ /* 0x0004e20000000a00 */
[----:B-1----:R-:W-:Y:S01]  /*0110*/  MOV R4, UR4 ;  /* 0x0000000400047c02 */ /* 0x002fe20008000f00 */
[----:B------:R-:W-:-:S02]  /*0120*/  IMAD.U32 R5, RZ, RZ, UR5 ;  /* 0x00000005ff057e24 */ /* 0x000fc4000f8e00ff */
[----:B0-----:R-:W-:-:S05]  /*0130*/  IMAD R3, R3, UR6, RZ ;  /* 0x0000000603037c24 */ /* 0x001fca000f8e02ff */
[----:B------:R2:W-:Y:S02]  /*0140*/  STL.64 [R1], R2 ;  /* 0x0000000201007387 */ /* 0x0005e40000100a00 */
[----:B------:R-:W-:-:S07]  /*0150*/  LEPC R20, `(.L_x_0) ;  /* 0x000000001014794e */ /* 0x000fce0000000000 */
[----:B--23--:R-:W-:Y:S05]  /*0160*/  CALL.ABS.NOINC R8 ;  /* 0x0000000008007343 */ /* 0x00cfea0003c00000 */
.L_x_0:
[----:B------:R-:W-:Y:S05]  /*0170*/  EXIT ;  /* 0x000000000000794d */ /* 0x000fea0003800000 */
.L_x_1:
[----:B------:R-:W-:-:S00]  /*0180*/  BRA `(.L_x_1) ;  /* 0xfffffffc00fc7947 */ /* 0x000fc0000383ffff */
[----:B------:R-:W-:-:S00]  /*0190*/  NOP ;  /* 0x0000000000007918 */ /* 0x000fc00000000000 */
        /* <DEDUP_REMOVED lines=14> */
.L_x_2:


//--------------------- .nv.global.init           --------------------------
	.section	.nv.global.init,"aw",@progbits
.nv.global.init:
	.type		$str,@object
	.size		$str,(.L_0 - $str)
$str:
        /*0000*/ 	.byte	0x68, 0x65, 0x6c, 0x6c, 0x6f, 0x20, 0x49, 0x20, 0x61, 0x6d, 0x20, 0x43, 0x55, 0x44, 0x41, 0x20
        /*0010*/ 	.byte	0x74, 0x68, 0x72, 0x65, 0x61, 0x64, 0x20, 0x25, 0x64, 0x20, 0x6f, 0x75, 0x74, 0x20, 0x6f, 0x66
        /*0020*/ 	.byte	0x20, 0x25, 0x64, 0x0a, 0x00
.L_0:


//--------------------- .nv.shared.reserved.0     --------------------------
	.section	.nv.shared.reserved.0,"aw",@nobits
	.weak		__nv_reservedSMEM_offset_0_alias
	.size		__nv_reservedSMEM_offset_0_alias, 0, 64
	.other		__nv_reservedSMEM_offset_0_alias,@"STO_CUDA_RESERVED_SHARED STV_DEFAULT"
__nv_reservedSMEM_offset_0_alias:
	.zero		0
	.zero		64


//--------------------- .nv.constant0._Z15cuda_thread_funi --------------------------
	.section	.nv.constant0._Z15cuda_thread_funi,"a",@progbits
	.sectionflags	@""
	.align	4
.nv.constant0._Z15cuda_thread_funi:
	.zero		900


//--------------------- SYMBOLS --------------------------

	.type		.nv.reservedSmem.offset0,@object
	.size		.nv.reservedSmem.offset0,0x4
	.type		vprintf,@function
